//
// Generated by NVIDIA NVVM Compiler
//
// Compiler Build ID: CL-36424714
// Cuda compilation tools, release 13.0, V13.0.88
// Based on NVVM 20.0.0
//

.version 9.0
.target sm_100
.address_size 64

	// .globl	_Z9fd_kernelPdS_

.visible .entry _Z9fd_kernelPdS_(
	.param .u64 .ptr .align 1 _Z9fd_kernelPdS__param_0,
	.param .u64 .ptr .align 1 _Z9fd_kernelPdS__param_1
)
{
	.reg .b32 	%r<8>;
	.reg .b64 	%rd<8>;
	.reg .b64 	%fd<3>;

	ld.param.u64 	%rd1, [_Z9fd_kernelPdS__param_0];
	ld.param.u64 	%rd2, [_Z9fd_kernelPdS__param_1];
	cvta.to.global.u64 	%rd3, %rd2;
	cvta.to.global.u64 	%rd4, %rd1;
	mov.u32 	%r1, %ctaid.y;
	mov.u32 	%r2, %nctaid.x;
	mov.u32 	%r3, %ntid.x;
	mov.u32 	%r4, %ctaid.x;
	mov.u32 	%r5, %tid.x;
	mad.lo.s32 	%r6, %r1, %r2, %r4;
	mad.lo.s32 	%r7, %r6, %r3, %r5;
	mul.wide.u32 	%rd5, %r7, 8;
	add.s64 	%rd6, %rd4, %rd5;
	ld.global.f64 	%fd1, [%rd6];
	add.f64 	%fd2, %fd1, 0d4024000000000000;
	add.s64 	%rd7, %rd3, %rd5;
	st.global.f64 	[%rd7], %fd2;
	ret;

}


// ===== COMPILED SASS (sm_100) =====

	.target	sm_100

	.elftype	@"ET_EXEC"


//--------------------- .note.nv.tkinfo           --------------------------
	.section	.note.nv.tkinfo,"",@"SHT_NOTE"
	.sectionflags	@"SHF_NOTE_NV_TKINFO"
	.tkinfo
        /*0018*/ 	.word	0x00000002
        /*0030*/ 	.string	""
        /*0030*/ 	.string	"ptxas"
        /*0030*/ 	.string	"Cuda compilation tools, release 13.0, V13.0.88"
        /*0030*/ 	.string	"Build cuda_13.0.r13.0/compiler.36424714_0"
        /*0030*/ 	.string	"-arch sm_100 -m 64 "



//--------------------- .note.nv.cuinfo           --------------------------
	.section	.note.nv.cuinfo,"",@"SHT_NOTE"
	.sectionflags	@"SHF_NOTE_NV_CUINFO"
        /*0018*/ 	.short	0x0002
        /*001a*/ 	.short	0x0064
        /*001c*/ 	.short	0x0082
	.zero		2


//--------------------- .nv.info                  --------------------------
	.section	.nv.info,"",@"SHT_CUDA_INFO"
	.align	4


	//----- nvinfo : EIATTR_REGCOUNT
	.align		4
        /*0000*/ 	.byte	0x04, 0x2f
        /*0002*/ 	.short	(.L_1 - .L_0)
	.align		4
.L_0:
        /*0004*/ 	.word	index@(_Z9fd_kernelPdS_)
        /*0008*/ 	.word	0x0000000c


	//----- nvinfo : EIATTR_FRAME_SIZE
	.align		4
.L_1:
        /*000c*/ 	.byte	0x04, 0x11
        /*000e*/ 	.short	(.L_3 - .L_2)
	.align		4
.L_2:
        /*0010*/ 	.word	index@(_Z9fd_kernelPdS_)
        /*0014*/ 	.word	0x00000000


	//----- nvinfo : EIATTR_MIN_STACK_SIZE
	.align		4
.L_3:
        /*0018*/ 	.byte	0x04, 0x12
        /*001a*/ 	.short	(.L_5 - .L_4)
	.align		4
.L_4:
        /*001c*/ 	.word	index@(_Z9fd_kernelPdS_)
        /*0020*/ 	.word	0x00000000
.L_5:


//--------------------- .nv.compat                --------------------------
	.section	.nv.compat,"",@"SHT_CUDA_COMPAT_INFO"
	.align	4
        /*0000*/ 	.byte	0x02, 0x09, 0x00, 0x00, 0x02, 0x02, 0x01, 0x00, 0x02, 0x05, 0x05, 0x00, 0x03, 0x07, 0x01, 0x01
        /*0010*/ 	.byte	0x02, 0x03, 0x00, 0x00, 0x02, 0x06, 0x01, 0x00, 0x04, 0x0b, 0x08, 0x00, 0x01, 0x00, 0x00, 0x00
        /*0020*/ 	.byte	0x00, 0x00, 0x00, 0x00


//--------------------- .nv.info._Z9fd_kernelPdS_ --------------------------
	.section	.nv.info._Z9fd_kernelPdS_,"",@"SHT_CUDA_INFO"
	.sectionflags	@""
	.align	4


	//----- nvinfo : EIATTR_CUDA_API_VERSION
	.align		4
        /*0000*/ 	.byte	0x04, 0x37
        /*0002*/ 	.short	(.L_7 - .L_6)
.L_6:
        /*0004*/ 	.word	0x00000082


	//----- nvinfo : EIATTR_KPARAM_INFO
	.align		4
.L_7:
        /*0008*/ 	.byte	0x04, 0x17
        /*000a*/ 	.short	(.L_9 - .L_8)
.L_8:
        /*000c*/ 	.word	0x00000000
        /*0010*/ 	.short	0x0001
        /*0012*/ 	.short	0x0008
        /*0014*/ 	.byte	0x00, 0xf5, 0x21, 0x00


	//----- nvinfo : EIATTR_KPARAM_INFO
	.align		4
.L_9:
        /*0018*/ 	.byte	0x04, 0x17
        /*001a*/ 	.short	(.L_11 - .L_10)
.L_10:
        /*001c*/ 	.word	0x00000000
        /*0020*/ 	.short	0x0000
        /*0022*/ 	.short	0x0000
        /*0024*/ 	.byte	0x00, 0xf5, 0x21, 0x00


	//----- nvinfo : EIATTR_SPARSE_MMA_MASK
	.align		4
.L_11:
        /*0028*/ 	.byte	0x03, 0x50
        /*002a*/ 	.short	0x0000


	//----- nvinfo : EIATTR_MAXREG_COUNT
	.align		4
        /*002c*/ 	.byte	0x03, 0x1b
        /*002e*/ 	.short	0x00ff


	//----- nvinfo : EIATTR_MERCURY_ISA_VERSION
	.align		4
        /*0030*/ 	.byte	0x03, 0x5f
        /*0032*/ 	.short	0x0101


	//----- nvinfo : EIATTR_VRC_CTA_INIT_COUNT
	.align		4
        /*0034*/ 	.byte	0x02, 0x4a
	.zero		1
	.zero		1


	//----- nvinfo : EIATTR_EXIT_INSTR_OFFSETS
	.align		4
        /*0038*/ 	.byte	0x04, 0x1c
        /*003a*/ 	.short	(.L_13 - .L_12)


	//   ....[0]....
.L_12:
        /*003c*/ 	.word	0x00000100


	//----- nvinfo : EIATTR_CBANK_PARAM_SIZE
	.align		4
.L_13:
        /*0040*/ 	.byte	0x03, 0x19
        /*0042*/ 	.short	0x0010


	//----- nvinfo : EIATTR_PARAM_CBANK
	.align		4
        /*0044*/ 	.byte	0x04, 0x0a
        /*0046*/ 	.short	(.L_15 - .L_14)
	.align		4
.L_14:
        /*0048*/ 	.word	index@(.nv.constant0._Z9fd_kernelPdS_)
        /*004c*/ 	.short	0x0380
        /*004e*/ 	.short	0x0010


	//----- nvinfo : EIATTR_SW_WAR
	.align		4
.L_15:
        /*0050*/ 	.byte	0x04, 0x36
        /*0052*/ 	.short	(.L_17 - .L_16)
.L_16:
        /*0054*/ 	.word	0x00000008
.L_17:


//--------------------- .nv.callgraph             --------------------------
	.section	.nv.callgraph,"",@"SHT_CUDA_CALLGRAPH"
	.align	4
	.sectionentsize	8
	.align		4
        /*0000*/ 	.word	0x00000000
	.align		4
        /*0004*/ 	.word	0xffffffff
	.align		4
        /*0008*/ 	.word	0x00000000
	.align		4
        /*000c*/ 	.word	0xfffffffe
	.align		4
        /*0010*/ 	.word	0x00000000
	.align		4
        /*0014*/ 	.word	0xfffffffd
	.align		4
        /*0018*/ 	.word	0x00000000
	.align		4
        /*001c*/ 	.word	0xfffffffc


//--------------------- .text._Z9fd_kernelPdS_    --------------------------
	.section	.text._Z9fd_kernelPdS_,"ax",@progbits
	.align	128
        .global         _Z9fd_kernelPdS_
        .type           _Z9fd_kernelPdS_,@function
        .size           _Z9fd_kernelPdS_,(.L_x_1 - _Z9fd_kernelPdS_)
        .other          _Z9fd_kernelPdS_,@"STO_CUDA_ENTRY STV_DEFAULT"
_Z9fd_kernelPdS_:
.text._Z9fd_kernelPdS_:
[----:B------:R-:W-:Y:S01]  /*0000*/  LDC R1, c[0x0][0x37c] ;  /* 0x0000df00ff017b82 */ /* 0x000fe20000000800 */
[----:B------:R-:W0:Y:S07]  /*0010*/  S2R R0, SR_TID.X ;  /* 0x0000000000007919 */ /* 0x000e2e0000002100 */
[----:B------:R-:W-:Y:S01]  /*0020*/  S2UR UR4, SR_CTAID.Y ;  /* 0x00000000000479c3 */ /* 0x000fe20000002600 */
[----:B------:R-:W1:Y:S01]  /*0030*/  LDCU UR5, c[0x0][0x370] ;  /* 0x00006e00ff0577ac */ /* 0x000e620008000800 */
[----:B------:R-:W2:Y:S06]  /*0040*/  LDCU.64 UR8, c[0x0][0x358] ;  /* 0x00006b00ff0877ac */ /* 0x000eac0008000a00 */
[----:B------:R-:W1:Y:S08]  /*0050*/  S2UR UR6, SR_CTAID.X ;  /* 0x00000000000679c3 */ /* 0x000e700000002500 */
[----:B------:R-:W0:Y:S08]  /*0060*/  LDC R9, c[0x0][0x360] ;  /* 0x0000d800ff097b82 */ /* 0x000e300000000800 */
[----:B------:R-:W3:Y:S01]  /*0070*/  LDC.64 R2, c[0x0][0x380] ;  /* 0x0000e000ff027b82 */ /* 0x000ee20000000a00 */
[----:B-1----:R-:W-:-:S07]  /*0080*/  UIMAD UR4, UR4, UR5, UR6 ;  /* 0x00000005040472a4 */ /* 0x002fce000f8e0206 */
[----:B------:R-:W1:Y:S01]  /*0090*/  LDC.64 R6, c[0x0][0x388] ;  /* 0x0000e200ff067b82 */ /* 0x000e620000000a00 */
[----:B0-----:R-:W-:-:S04]  /*00a0*/  IMAD R9, R9, UR4, R0 ;  /* 0x0000000409097c24 */ /* 0x001fc8000f8e0200 */
[----:B---3--:R-:W-:-:S06]  /*00b0*/  IMAD.WIDE.U32 R2, R9, 0x8, R2 ;  /* 0x0000000809027825 */ /* 0x008fcc00078e0002 */
[----:B--2---:R-:W2:Y:S01]  /*00c0*/  LDG.E.64 R2, desc[UR8][R2.64] ;  /* 0x0000000802027981 */ /* 0x004ea2000c1e1b00 */
[----:B-1----:R-:W-:Y:S01]  /*00d0*/  IMAD.WIDE.U32 R6, R9, 0x8, R6 ;  /* 0x0000000809067825 */ /* 0x002fe200078e0006 */
[----:B--2---:R-:W-:-:S07]  /*00e0*/  DADD R4, R2, 10 ;  /* 0x4024000002047429 */ /* 0x004fce0000000000 */
[----:B------:R-:W-:Y:S01]  /*00f0*/  STG.E.64 desc[UR8][R6.64], R4 ;  /* 0x0000000406007986 */ /* 0x000fe2000c101b08 */
[----:B------:R-:W-:Y:S05]  /*0100*/  EXIT ;  /* 0x000000000000794d */ /* 0x000fea0003800000 */
.L_x_0:
[----:B------:R-:W-:-:S00]  /*0110*/  BRA `(.L_x_0) ;  /* 0xfffffffc00fc7947 */ /* 0x000fc0000383ffff */
[----:B------:R-:W-:-:S00]  /*0120*/  NOP ;  /* 0x0000000000007918 */ /* 0x000fc00000000000 */
        /* <DEDUP_REMOVED lines=13> */
.L_x_1:


//--------------------- .nv.shared.reserved.0     --------------------------
	.section	.nv.shared.reserved.0,"aw",@nobits
	.weak		__nv_reservedSMEM_offset_0_alias
	.size		__nv_reservedSMEM_offset_0_alias, 0, 64
	.other		__nv_reservedSMEM_offset_0_alias,@"STO_CUDA_RESERVED_SHARED STV_DEFAULT"
__nv_reservedSMEM_offset_0_alias:
	.zero		0
	.zero		64


//--------------------- .nv.constant0._Z9fd_kernelPdS_ --------------------------
	.section	.nv.constant0._Z9fd_kernelPdS_,"a",@progbits
	.sectionflags	@""
	.align	4
.nv.constant0._Z9fd_kernelPdS_:
	.zero		912


//--------------------- SYMBOLS --------------------------

	.type		.nv.reservedSmem.offset0,@object
	.size		.nv.reservedSmem.offset0,0x4
